	.headerflags	@"EF_CUDA_TEXMODE_UNIFIED EF_CUDA_64BIT_ADDRESS EF_CUDA_ACCELERATORS EF_CUDA_SM90 EF_CUDA_VIRTUAL_SM(EF_CUDA_SM90)"
	.elftype	@"ET_EXEC"


//--------------------- .nv.info                  --------------------------
	.section	.nv.info,"",@"SHT_CUDA_INFO"
	.align	4


	//----- nvinfo : EIATTR_REGCOUNT
	.align		4
        /*0000*/ 	.byte	0x04, 0x2f
        /*0002*/ 	.short	(.L_1 - .L_0)
	.align		4
.L_0:
        /*0004*/ 	.word	index@(triton_poi_fused__native_batch_norm_legit_no_training_mul_sigmoid_29)
        /*0008*/ 	.word	0x0000000c


	//----- nvinfo : EIATTR_MIN_STACK_SIZE
	.align		4
.L_1:
        /*000c*/ 	.byte	0x04, 0x12
        /*000e*/ 	.short	(.L_3 - .L_2)
	.align		4
.L_2:
        /*0010*/ 	.word	index@(triton_poi_fused__native_batch_norm_legit_no_training_mul_sigmoid_29)
        /*0014*/ 	.word	0x00000000


	//----- nvinfo : EIATTR_FRAME_SIZE
	.align		4
.L_3:
        /*0018*/ 	.byte	0x04, 0x11
        /*001a*/ 	.short	(.L_5 - .L_4)
	.align		4
.L_4:
        /*001c*/ 	.word	index@(triton_poi_fused__native_batch_norm_legit_no_training_mul_sigmoid_29)
        /*0020*/ 	.word	0x00000000


	//----- nvinfo : EIATTR_MIN_STACK_SIZE
	.align		4
.L_5:
        /*0024*/ 	.byte	0x04, 0x12
        /*0026*/ 	.short	(.L_7 - .L_6)
	.align		4
.L_6:
        /*0028*/ 	.word	index@(triton_poi_fused__native_batch_norm_legit_no_training_mul_sigmoid_29)
        /*002c*/ 	.word	0x00000000
.L_7:


//--------------------- .nv.info.triton_poi_fused__native_batch_norm_legit_no_training_mul_sigmoid_29 --------------------------
	.section	.nv.info.triton_poi_fused__native_batch_norm_legit_no_training_mul_sigmoid_29,"",@"SHT_CUDA_INFO"
	.sectionflags	@""
	.align	4


	//----- nvinfo : EIATTR_CUDA_API_VERSION
	.align		4
        /*0000*/ 	.byte	0x04, 0x37
        /*0002*/ 	.short	(.L_9 - .L_8)
.L_8:
        /*0004*/ 	.word	0x0000007c


	//----- nvinfo : EIATTR_KPARAM_INFO
	.align		4
.L_9:
        /*0008*/ 	.byte	0x04, 0x17
        /*000a*/ 	.short	(.L_11 - .L_10)
.L_10:
        /*000c*/ 	.word	0x00000000
        /*0010*/ 	.short	0x0002
        /*0012*/ 	.short	0x0010
        /*0014*/ 	.byte	0x00, 0xf0, 0x11, 0x00


	//----- nvinfo : EIATTR_KPARAM_INFO
	.align		4
.L_11:
        /*0018*/ 	.byte	0x04, 0x17
        /*001a*/ 	.short	(.L_13 - .L_12)
.L_12:
        /*001c*/ 	.word	0x00000000
        /*0020*/ 	.short	0x0001
        /*0022*/ 	.short	0x0008
        /*0024*/ 	.byte	0x00, 0xf4, 0x21, 0x00


	//----- nvinfo : EIATTR_KPARAM_INFO
	.align		4
.L_13:
        /*0028*/ 	.byte	0x04, 0x17
        /*002a*/ 	.short	(.L_15 - .L_14)
.L_14:
        /*002c*/ 	.word	0x00000000
        /*0030*/ 	.short	0x0000
        /*0032*/ 	.short	0x0000
        /*0034*/ 	.byte	0x00, 0xf4, 0x21, 0x00


	//----- nvinfo : EIATTR_SPARSE_MMA_MASK
	.align		4
.L_15:
        /*0038*/ 	.byte	0x03, 0x50
        /*003a*/ 	.short	0x0000


	//----- nvinfo : EIATTR_MAXREG_COUNT
	.align		4
        /*003c*/ 	.byte	0x03, 0x1b
        /*003e*/ 	.short	0x00ff


	//----- nvinfo : EIATTR_EXIT_INSTR_OFFSETS
	.align		4
        /*0040*/ 	.byte	0x04, 0x1c
        /*0042*/ 	.short	(.L_17 - .L_16)


	//   ....[0]....
.L_16:
        /*0044*/ 	.word	0x00000140


	//   ....[1]....
        /*0048*/ 	.word	0x00000160


	//----- nvinfo : EIATTR_REQNTID
	.align		4
.L_17:
        /*004c*/ 	.byte	0x04, 0x10
        /*004e*/ 	.short	(.L_19 - .L_18)
.L_18:
        /*0050*/ 	.word	0x00000080
        /*0054*/ 	.word	0x00000001
        /*0058*/ 	.word	0x00000001


	//----- nvinfo : EIATTR_CBANK_PARAM_SIZE
	.align		4
.L_19:
        /*005c*/ 	.byte	0x03, 0x19
        /*005e*/ 	.short	0x0014


	//----- nvinfo : EIATTR_PARAM_CBANK
	.align		4
        /*0060*/ 	.byte	0x04, 0x0a
        /*0062*/ 	.short	(.L_21 - .L_20)
	.align		4
.L_20:
        /*0064*/ 	.word	index@(.nv.constant0.triton_poi_fused__native_batch_norm_legit_no_training_mul_sigmoid_29)
        /*0068*/ 	.short	0x0210
        /*006a*/ 	.short	0x0014


	//----- nvinfo : EIATTR_SW_WAR
	.align		4
.L_21:
        /*006c*/ 	.byte	0x04, 0x36
        /*006e*/ 	.short	(.L_23 - .L_22)
.L_22:
        /*0070*/ 	.word	0x00000008
.L_23:


//--------------------- .nv.callgraph             --------------------------
	.section	.nv.callgraph,"",@"SHT_CUDA_CALLGRAPH"
	.align	4
	.sectionentsize	8
	.align		4
        /*0000*/ 	.word	0x00000000
	.align		4
        /*0004*/ 	.word	0xffffffff
	.align		4
        /*0008*/ 	.word	0x00000000
	.align		4
        /*000c*/ 	.word	0xfffffffe
	.align		4
        /*0010*/ 	.word	0x00000000
	.align		4
        /*0014*/ 	.word	0xfffffffd
	.align		4
        /*0018*/ 	.word	0x00000000
	.align		4
        /*001c*/ 	.word	0xfffffffc


//--------------------- .text.triton_poi_fused__native_batch_norm_legit_no_training_mul_sigmoid_29 --------------------------
	.section	.text.triton_poi_fused__native_batch_norm_legit_no_training_mul_sigmoid_29,"ax",@progbits
	.align	128
        .global         triton_poi_fused__native_batch_norm_legit_no_training_mul_sigmoid_29
        .type           triton_poi_fused__native_batch_norm_legit_no_training_mul_sigmoid_29,@function
        .size           triton_poi_fused__native_batch_norm_legit_no_training_mul_sigmoid_29,(.L_x_1 - triton_poi_fused__native_batch_norm_legit_no_training_mul_sigmoid_29)
        .other          triton_poi_fused__native_batch_norm_legit_no_training_mul_sigmoid_29,@"STO_CUDA_ENTRY STV_DEFAULT"
triton_poi_fused__native_batch_norm_legit_no_training_mul_sigmoid_29:
.text.triton_poi_fused__native_batch_norm_legit_no_training_mul_sigmoid_29:
[----:B------:R-:W0:Y:S02]  /*0000*/  LDC R1, c[0x0][0x28] ;  /* 0x00000a00ff017b82 */ /* 0x000e240000000800 */
[----:B------:R-:W1:Y:S01]  /*0010*/  S2R R0, SR_TID.X ;  /* 0x0000000000007919 */ /* 0x000e620000002100 */
[----:B------:R-:W2:Y:S01]  /*0020*/  LDC.64 R2, c[0x0][0x210] ;  /* 0x00008400ff027b82 */ /* 0x000ea20000000a00 */
[----:B------:R-:W-:Y:S01]  /*0030*/  ULDC.64 UR4, c[0x0][0x208] ;  /* 0x0000820000047ab9 */ /* 0x000fe20000000a00 */
[----:B------:R-:W3:Y:S06]  /*0040*/  S2R R7, SR_CTAID.X ;  /* 0x0000000000077919 */ /* 0x000eec0000002500 */
[----:B------:R-:W4:Y:S01]  /*0050*/  LDC.64 R4, c[0x0][0x218] ;  /* 0x00008600ff047b82 */ /* 0x000f220000000a00 */
[----:B-1----:R-:W-:-:S02]  /*0060*/  LOP3.LUT R0, R0, 0x7f, RZ, 0xc0, !PT ;  /* 0x0000007f00007812 */ /* 0x002fc400078ec0ff */
[----:B---3--:R-:W-:-:S03]  /*0070*/  SHF.R.S32.HI R6, RZ, 0x18, R7 ;  /* 0x00000018ff067819 */ /* 0x008fc60000011407 */
[----:B------:R-:W-:Y:S01]  /*0080*/  IMAD R7, R7, 0x80, R0 ;  /* 0x0000008007077824 */ /* 0x000fe200078e0200 */
[----:B------:R-:W-:-:S03]  /*0090*/  SGXT R0, R6, 0x1 ;  /* 0x000000010600781a */ /* 0x000fc60000000200 */
[C---:B--2---:R-:W-:Y:S01]  /*00a0*/  IMAD.WIDE R2, R7.reuse, 0x4, R2 ;  /* 0x0000000407027825 */ /* 0x044fe200078e0202 */
[----:B------:R-:W-:Y:S02]  /*00b0*/  ISETP.GE.AND P0, PT, R7, 0x600, PT ;  /* 0x000006000700780c */ /* 0x000fe40003f06270 */
[----:B------:R-:W-:Y:S01]  /*00c0*/  LEA.HI R0, R0, R7, RZ, 0x2 ;  /* 0x0000000700007211 */ /* 0x000fe200078f10ff */
[----:B------:R-:W-:-:S03]  /*00d0*/  IMAD.MOV.U32 R7, RZ, RZ, RZ ;  /* 0x000000ffff077224 */ /* 0x000fc600078e00ff */
[----:B------:R-:W-:Y:S01]  /*00e0*/  SHF.R.S32.HI R9, RZ, 0x2, R0 ;  /* 0x00000002ff097819 */ /* 0x000fe20000011400 */
[----:B------:R-:W-:-:S04]  /*00f0*/  IMAD.MOV.U32 R0, RZ, RZ, RZ ;  /* 0x000000ffff007224 */ /* 0x000fc800078e00ff */
[----:B----4-:R-:W-:Y:S02]  /*0100*/  IMAD.WIDE R4, R9, 0x4, R4 ;  /* 0x0000000409047825 */ /* 0x010fe400078e0204 */
[----:B------:R-:W2:Y:S04]  /*0110*/  @!P0 LDG.E R0, desc[UR4][R2.64] ;  /* 0x0000000402008981 */ /* 0x000ea8000c1e1900 */
[----:B------:R-:W2:Y:S02]  /*0120*/  @!P0 LDG.E.EL R7, desc[UR4][R4.64] ;  /* 0x0000000404078981 */ /* 0x000ea4000c2e1900 */
[----:B--2---:R-:W-:Y:S01]  /*0130*/  FMUL R7, R7, R0 ;  /* 0x0000000007077220 */ /* 0x004fe20000400000 */
[----:B------:R-:W-:Y:S06]  /*0140*/  @P0 EXIT ;  /* 0x000000000000094d */ /* 0x000fec0003800000 */
[----:B------:R-:W-:Y:S01]  /*0150*/  STG.E desc[UR4][R2.64], R7 ;  /* 0x0000000702007986 */ /* 0x000fe2000c101904 */
[----:B------:R-:W-:Y:S05]  /*0160*/  EXIT ;  /* 0x000000000000794d */ /* 0x000fea0003800000 */
.L_x_0:
[----:B------:R-:W-:-:S00]  /*0170*/  BRA `(.L_x_0) ;  /* 0xfffffffc00fc7947 */ /* 0x000fc0000383ffff */
[----:B------:R-:W-:-:S00]  /*0180*/  NOP ;  /* 0x0000000000007918 */ /* 0x000fc00000000000 */
[----:B------:R-:W-:-:S00]  /*0190*/  NOP ;  /* 0x0000000000007918 */ /* 0x000fc00000000000 */
[----:B------:R-:W-:-:S00]  /*01a0*/  NOP ;  /* 0x0000000000007918 */ /* 0x000fc00000000000 */
[----:B------:R-:W-:-:S00]  /*01b0*/  NOP ;  /* 0x0000000000007918 */ /* 0x000fc00000000000 */
[----:B------:R-:W-:-:S00]  /*01c0*/  NOP ;  /* 0x0000000000007918 */ /* 0x000fc00000000000 */
[----:B------:R-:W-:-:S00]  /*01d0*/  NOP ;  /* 0x0000000000007918 */ /* 0x000fc00000000000 */
[----:B------:R-:W-:-:S00]  /*01e0*/  NOP ;  /* 0x0000000000007918 */ /* 0x000fc00000000000 */
[----:B------:R-:W-:-:S00]  /*01f0*/  NOP ;  /* 0x0000000000007918 */ /* 0x000fc00000000000 */
.L_x_1:


//--------------------- .nv.constant0.triton_poi_fused__native_batch_norm_legit_no_training_mul_sigmoid_29 --------------------------
	.section	.nv.constant0.triton_poi_fused__native_batch_norm_legit_no_training_mul_sigmoid_29,"a",@progbits
	.sectionflags	@""
	.align	4
.nv.constant0.triton_poi_fused__native_batch_norm_legit_no_training_mul_sigmoid_29:
	.zero		548
